//
// Generated by NVIDIA NVVM Compiler
//
// Compiler Build ID: CL-36424714
// Cuda compilation tools, release 13.0, V13.0.88
// Based on NVVM 20.0.0
//

.version 9.0
.target sm_100
.address_size 64

	// .globl	_Z9integratePfifii
// _ZZ9integratePfifiiE8blockSum has been demoted

.visible .entry _Z9integratePfifii(
	.param .u64 .ptr .align 1 _Z9integratePfifii_param_0,
	.param .u32 _Z9integratePfifii_param_1,
	.param .f32 _Z9integratePfifii_param_2,
	.param .u32 _Z9integratePfifii_param_3,
	.param .u32 _Z9integratePfifii_param_4
)
{
	.reg .pred 	%p<12>;
	.reg .b32 	%r<45>;
	.reg .b32 	%f<51>;
	.reg .b64 	%rd<11>;
	// demoted variable
	.shared .align 4 .b8 _ZZ9integratePfifiiE8blockSum[2048];
	ld.param.u64 	%rd5, [_Z9integratePfifii_param_0];
	ld.param.u32 	%r22, [_Z9integratePfifii_param_1];
	ld.param.f32 	%f10, [_Z9integratePfifii_param_2];
	ld.param.u32 	%r23, [_Z9integratePfifii_param_3];
	ld.param.u32 	%r24, [_Z9integratePfifii_param_4];
	mov.u32 	%r1, %tid.x;
	mov.u32 	%r2, %ctaid.x;
	mov.u32 	%r44, %ntid.x;
	mad.lo.s32 	%r25, %r2, %r44, %r1;
	mul.lo.s32 	%r26, %r24, %r23;
	div.s32 	%r4, %r22, %r26;
	mul.lo.s32 	%r5, %r4, %r25;
	add.s32 	%r6, %r5, %r4;
	cvt.s64.s32 	%rd1, %r23;
	setp.eq.s32 	%p1, %r23, 0;
	@%p1 bra 	$L__BB0_3;
	and.b64  	%rd2, %rd1, 4611686018427387903;
	mov.b64 	%rd10, 0;
	mov.u32 	%r39, _ZZ9integratePfifiiE8blockSum;
$L__BB0_2:
	mov.b32 	%r28, 0;
	st.shared.u32 	[%r39], %r28;
	add.s64 	%rd10, %rd10, 1;
	add.s32 	%r39, %r39, 4;
	setp.lt.u64 	%p2, %rd10, %rd2;
	@%p2 bra 	$L__BB0_2;
$L__BB0_3:
	setp.gt.s32 	%p3, %r4, 0;
	shl.b32 	%r29, %r1, 2;
	mov.u32 	%r30, _ZZ9integratePfifiiE8blockSum;
	add.s32 	%r9, %r30, %r29;
	@%p3 bra 	$L__BB0_5;
	ld.shared.f32 	%f50, [%r9];
	bra.uni 	$L__BB0_10;
$L__BB0_5:
	ld.shared.f32 	%f50, [%r9];
	add.s32 	%r31, %r5, 1;
	max.s32 	%r10, %r6, %r31;
	sub.s32 	%r32, %r10, %r5;
	and.b32  	%r11, %r32, 3;
	setp.eq.s32 	%p4, %r11, 0;
	mov.u32 	%r42, %r5;
	@%p4 bra 	$L__BB0_8;
	neg.s32 	%r40, %r11;
	mov.u32 	%r42, %r5;
$L__BB0_7:
	.pragma "nounroll";
	cvt.rn.f32.s32 	%f12, %r42;
	add.f32 	%f13, %f12, 0f3F000000;
	mul.f32 	%f14, %f10, %f13;
	fma.rn.f32 	%f15, %f14, %f14, 0f3F800000;
	rcp.rn.f32 	%f16, %f15;
	add.f32 	%f50, %f16, %f50;
	add.s32 	%r42, %r42, 1;
	add.s32 	%r40, %r40, 1;
	setp.ne.s32 	%p5, %r40, 0;
	@%p5 bra 	$L__BB0_7;
$L__BB0_8:
	sub.s32 	%r33, %r5, %r10;
	setp.gt.u32 	%p6, %r33, -4;
	@%p6 bra 	$L__BB0_10;
$L__BB0_9:
	cvt.rn.f32.s32 	%f17, %r42;
	add.f32 	%f18, %f17, 0f3F000000;
	mul.f32 	%f19, %f10, %f18;
	fma.rn.f32 	%f20, %f19, %f19, 0f3F800000;
	rcp.rn.f32 	%f21, %f20;
	add.f32 	%f22, %f21, %f50;
	add.s32 	%r34, %r42, 1;
	cvt.rn.f32.s32 	%f23, %r34;
	add.f32 	%f24, %f23, 0f3F000000;
	mul.f32 	%f25, %f10, %f24;
	fma.rn.f32 	%f26, %f25, %f25, 0f3F800000;
	rcp.rn.f32 	%f27, %f26;
	add.f32 	%f28, %f27, %f22;
	add.s32 	%r35, %r42, 2;
	cvt.rn.f32.s32 	%f29, %r35;
	add.f32 	%f30, %f29, 0f3F000000;
	mul.f32 	%f31, %f10, %f30;
	fma.rn.f32 	%f32, %f31, %f31, 0f3F800000;
	rcp.rn.f32 	%f33, %f32;
	add.f32 	%f34, %f33, %f28;
	add.s32 	%r36, %r42, 3;
	cvt.rn.f32.s32 	%f35, %r36;
	add.f32 	%f36, %f35, 0f3F000000;
	mul.f32 	%f37, %f10, %f36;
	fma.rn.f32 	%f38, %f37, %f37, 0f3F800000;
	rcp.rn.f32 	%f39, %f38;
	add.f32 	%f50, %f39, %f34;
	add.s32 	%r42, %r42, 4;
	setp.lt.s32 	%p7, %r42, %r6;
	@%p7 bra 	$L__BB0_9;
$L__BB0_10:
	mul.f32 	%f40, %f10, 0f40800000;
	mul.f32 	%f41, %f40, %f50;
	st.shared.f32 	[%r9], %f41;
	bar.sync 	0;
	setp.lt.u32 	%p8, %r44, 2;
	@%p8 bra 	$L__BB0_14;
$L__BB0_11:
	shr.u32 	%r21, %r44, 1;
	setp.ge.u32 	%p9, %r1, %r21;
	@%p9 bra 	$L__BB0_13;
	shl.b32 	%r37, %r21, 2;
	add.s32 	%r38, %r9, %r37;
	ld.shared.f32 	%f42, [%r38];
	ld.shared.f32 	%f43, [%r9];
	add.f32 	%f44, %f42, %f43;
	st.shared.f32 	[%r9], %f44;
$L__BB0_13:
	bar.sync 	0;
	setp.gt.u32 	%p10, %r44, 3;
	mov.u32 	%r44, %r21;
	@%p10 bra 	$L__BB0_11;
$L__BB0_14:
	setp.ne.s32 	%p11, %r1, 0;
	@%p11 bra 	$L__BB0_16;
	ld.shared.f32 	%f45, [_ZZ9integratePfifiiE8blockSum];
	cvta.to.global.u64 	%rd7, %rd5;
	mul.wide.u32 	%rd8, %r2, 4;
	add.s64 	%rd9, %rd7, %rd8;
	st.global.f32 	[%rd9], %f45;
$L__BB0_16:
	ret;

}
	// .globl	_Z9sumReducePfS_i
.visible .entry _Z9sumReducePfS_i(
	.param .u64 .ptr .align 1 _Z9sumReducePfS_i_param_0,
	.param .u64 .ptr .align 1 _Z9sumReducePfS_i_param_1,
	.param .u32 _Z9sumReducePfS_i_param_2
)
{
	.reg .pred 	%p<5>;
	.reg .b32 	%r<6>;
	.reg .b32 	%f<5>;
	.reg .b64 	%rd<9>;

	ld.param.u64 	%rd3, [_Z9sumReducePfS_i_param_0];
	ld.param.u64 	%rd4, [_Z9sumReducePfS_i_param_1];
	cvta.to.global.u64 	%rd1, %rd4;
	mov.u32 	%r1, %tid.x;
	mov.u32 	%r5, %ntid.x;
	setp.lt.u32 	%p1, %r5, 2;
	@%p1 bra 	$L__BB1_5;
	mul.wide.u32 	%rd5, %r1, 4;
	add.s64 	%rd2, %rd1, %rd5;
$L__BB1_2:
	shr.u32 	%r4, %r5, 1;
	setp.ge.u32 	%p2, %r1, %r4;
	@%p2 bra 	$L__BB1_4;
	mul.wide.u32 	%rd6, %r4, 4;
	add.s64 	%rd7, %rd2, %rd6;
	ld.global.f32 	%f1, [%rd7];
	ld.global.f32 	%f2, [%rd2];
	add.f32 	%f3, %f1, %f2;
	st.global.f32 	[%rd2], %f3;
$L__BB1_4:
	bar.sync 	0;
	setp.gt.u32 	%p3, %r5, 3;
	mov.u32 	%r5, %r4;
	@%p3 bra 	$L__BB1_2;
$L__BB1_5:
	setp.ne.s32 	%p4, %r1, 0;
	@%p4 bra 	$L__BB1_7;
	ld.global.f32 	%f4, [%rd1];
	cvta.to.global.u64 	%rd8, %rd3;
	st.global.f32 	[%rd8], %f4;
$L__BB1_7:
	ret;

}


// ===== COMPILED SASS (sm_100) =====

	.target	sm_100

	.elftype	@"ET_EXEC"


//--------------------- .note.nv.tkinfo           --------------------------
	.section	.note.nv.tkinfo,"",@"SHT_NOTE"
	.sectionflags	@"SHF_NOTE_NV_TKINFO"
	.tkinfo
        /*0018*/ 	.word	0x00000002
        /*0030*/ 	.string	""
        /*0030*/ 	.string	"ptxas"
        /*0030*/ 	.string	"Cuda compilation tools, release 13.0, V13.0.88"
        /*0030*/ 	.string	"Build cuda_13.0.r13.0/compiler.36424714_0"
        /*0030*/ 	.string	"-arch sm_100 -m 64 "



//--------------------- .note.nv.cuinfo           --------------------------
	.section	.note.nv.cuinfo,"",@"SHT_NOTE"
	.sectionflags	@"SHF_NOTE_NV_CUINFO"
        /*0018*/ 	.short	0x0002
        /*001a*/ 	.short	0x0064
        /*001c*/ 	.short	0x0082
	.zero		2


//--------------------- .nv.info                  --------------------------
	.section	.nv.info,"",@"SHT_CUDA_INFO"
	.align	4


	//----- nvinfo : EIATTR_REGCOUNT
	.align		4
        /*0000*/ 	.byte	0x04, 0x2f
        /*0002*/ 	.short	(.L_1 - .L_0)
	.align		4
.L_0:
        /*0004*/ 	.word	index@(_Z9integratePfifii)
        /*0008*/ 	.word	0x00000017


	//----- nvinfo : EIATTR_FRAME_SIZE
	.align		4
.L_1:
        /*000c*/ 	.byte	0x04, 0x11
        /*000e*/ 	.short	(.L_3 - .L_2)
	.align		4
.L_2:
        /*0010*/ 	.word	index@($__internal_0_$__cuda_sm20_rcp_rn_f32_slowpath)
        /*0014*/ 	.word	0x00000000


	//----- nvinfo : EIATTR_FRAME_SIZE
	.align		4
.L_3:
        /*0018*/ 	.byte	0x04, 0x11
        /*001a*/ 	.short	(.L_5 - .L_4)
	.align		4
.L_4:
        /*001c*/ 	.word	index@(_Z9integratePfifii)
        /*0020*/ 	.word	0x00000000


	//----- nvinfo : EIATTR_REGCOUNT
	.align		4
.L_5:
        /*0024*/ 	.byte	0x04, 0x2f
        /*0026*/ 	.short	(.L_7 - .L_6)
	.align		4
.L_6:
        /*0028*/ 	.word	index@(_Z9sumReducePfS_i)
        /*002c*/ 	.word	0x0000000c


	//----- nvinfo : EIATTR_FRAME_SIZE
	.align		4
.L_7:
        /*0030*/ 	.byte	0x04, 0x11
        /*0032*/ 	.short	(.L_9 - .L_8)
	.align		4
.L_8:
        /*0034*/ 	.word	index@(_Z9sumReducePfS_i)
        /*0038*/ 	.word	0x00000000


	//----- nvinfo : EIATTR_MIN_STACK_SIZE
	.align		4
.L_9:
        /*003c*/ 	.byte	0x04, 0x12
        /*003e*/ 	.short	(.L_11 - .L_10)
	.align		4
.L_10:
        /*0040*/ 	.word	index@(_Z9sumReducePfS_i)
        /*0044*/ 	.word	0x00000000


	//----- nvinfo : EIATTR_MIN_STACK_SIZE
	.align		4
.L_11:
        /*0048*/ 	.byte	0x04, 0x12
        /*004a*/ 	.short	(.L_13 - .L_12)
	.align		4
.L_12:
        /*004c*/ 	.word	index@(_Z9integratePfifii)
        /*0050*/ 	.word	0x00000000
.L_13:


//--------------------- .nv.compat                --------------------------
	.section	.nv.compat,"",@"SHT_CUDA_COMPAT_INFO"
	.align	4
        /*0000*/ 	.byte	0x02, 0x09, 0x00, 0x00, 0x02, 0x02, 0x01, 0x00, 0x02, 0x05, 0x05, 0x00, 0x03, 0x07, 0x01, 0x01
        /*0010*/ 	.byte	0x02, 0x03, 0x00, 0x00, 0x02, 0x06, 0x01, 0x00, 0x04, 0x0b, 0x08, 0x00, 0x09, 0x00, 0x00, 0x00
        /*0020*/ 	.byte	0x00, 0x00, 0x00, 0x00


//--------------------- .nv.info._Z9sumReducePfS_i --------------------------
	.section	.nv.info._Z9sumReducePfS_i,"",@"SHT_CUDA_INFO"
	.sectionflags	@""
	.align	4


	//----- nvinfo : EIATTR_CUDA_API_VERSION
	.align		4
        /*0000*/ 	.byte	0x04, 0x37
        /*0002*/ 	.short	(.L_15 - .L_14)
.L_14:
        /*0004*/ 	.word	0x00000082


	//----- nvinfo : EIATTR_KPARAM_INFO
	.align		4
.L_15:
        /*0008*/ 	.byte	0x04, 0x17
        /*000a*/ 	.short	(.L_17 - .L_16)
.L_16:
        /*000c*/ 	.word	0x00000000
        /*0010*/ 	.short	0x0002
        /*0012*/ 	.short	0x0010
        /*0014*/ 	.byte	0x00, 0xf0, 0x11, 0x00


	//----- nvinfo : EIATTR_KPARAM_INFO
	.align		4
.L_17:
        /*0018*/ 	.byte	0x04, 0x17
        /*001a*/ 	.short	(.L_19 - .L_18)
.L_18:
        /*001c*/ 	.word	0x00000000
        /*0020*/ 	.short	0x0001
        /*0022*/ 	.short	0x0008
        /*0024*/ 	.byte	0x00, 0xf5, 0x21, 0x00


	//----- nvinfo : EIATTR_KPARAM_INFO
	.align		4
.L_19:
        /*0028*/ 	.byte	0x04, 0x17
        /*002a*/ 	.short	(.L_21 - .L_20)
.L_20:
        /*002c*/ 	.word	0x00000000
        /*0030*/ 	.short	0x0000
        /*0032*/ 	.short	0x0000
        /*0034*/ 	.byte	0x00, 0xf5, 0x21, 0x00


	//----- nvinfo : EIATTR_SPARSE_MMA_MASK
	.align		4
.L_21:
        /*0038*/ 	.byte	0x03, 0x50
        /*003a*/ 	.short	0x0000


	//----- nvinfo : EIATTR_MAXREG_COUNT
	.align		4
        /*003c*/ 	.byte	0x03, 0x1b
        /*003e*/ 	.short	0x00ff


	//----- nvinfo : EIATTR_NUM_BARRIERS
	.align		4
        /*0040*/ 	.byte	0x02, 0x4c
        /*0042*/ 	.byte	0x01
	.zero		1


	//----- nvinfo : EIATTR_MERCURY_ISA_VERSION
	.align		4
        /*0044*/ 	.byte	0x03, 0x5f
        /*0046*/ 	.short	0x0101


	//----- nvinfo : EIATTR_VRC_CTA_INIT_COUNT
	.align		4
        /*0048*/ 	.byte	0x02, 0x4a
	.zero		1
	.zero		1


	//----- nvinfo : EIATTR_EXIT_INSTR_OFFSETS
	.align		4
        /*004c*/ 	.byte	0x04, 0x1c
        /*004e*/ 	.short	(.L_23 - .L_22)


	//   ....[0]....
.L_22:
        /*0050*/ 	.word	0x00000180


	//   ....[1]....
        /*0054*/ 	.word	0x000001d0


	//----- nvinfo : EIATTR_CRS_STACK_SIZE
	.align		4
.L_23:
        /*0058*/ 	.byte	0x04, 0x1e
        /*005a*/ 	.short	(.L_25 - .L_24)
.L_24:
        /*005c*/ 	.word	0x00000000


	//----- nvinfo : EIATTR_CBANK_PARAM_SIZE
	.align		4
.L_25:
        /*0060*/ 	.byte	0x03, 0x19
        /*0062*/ 	.short	0x0014


	//----- nvinfo : EIATTR_PARAM_CBANK
	.align		4
        /*0064*/ 	.byte	0x04, 0x0a
        /*0066*/ 	.short	(.L_27 - .L_26)
	.align		4
.L_26:
        /*0068*/ 	.word	index@(.nv.constant0._Z9sumReducePfS_i)
        /*006c*/ 	.short	0x0380
        /*006e*/ 	.short	0x0014


	//----- nvinfo : EIATTR_SW_WAR
	.align		4
.L_27:
        /*0070*/ 	.byte	0x04, 0x36
        /*0072*/ 	.short	(.L_29 - .L_28)
.L_28:
        /*0074*/ 	.word	0x00000008
.L_29:


//--------------------- .nv.info._Z9integratePfifii --------------------------
	.section	.nv.info._Z9integratePfifii,"",@"SHT_CUDA_INFO"
	.sectionflags	@""
	.align	4


	//----- nvinfo : EIATTR_CUDA_API_VERSION
	.align		4
        /*0000*/ 	.byte	0x04, 0x37
        /*0002*/ 	.short	(.L_31 - .L_30)
.L_30:
        /*0004*/ 	.word	0x00000082


	//----- nvinfo : EIATTR_KPARAM_INFO
	.align		4
.L_31:
        /*0008*/ 	.byte	0x04, 0x17
        /*000a*/ 	.short	(.L_33 - .L_32)
.L_32:
        /*000c*/ 	.word	0x00000000
        /*0010*/ 	.short	0x0004
        /*0012*/ 	.short	0x0014
        /*0014*/ 	.byte	0x00, 0xf0, 0x11, 0x00


	//----- nvinfo : EIATTR_KPARAM_INFO
	.align		4
.L_33:
        /*0018*/ 	.byte	0x04, 0x17
        /*001a*/ 	.short	(.L_35 - .L_34)
.L_34:
        /*001c*/ 	.word	0x00000000
        /*0020*/ 	.short	0x0003
        /*0022*/ 	.short	0x0010
        /*0024*/ 	.byte	0x00, 0xf0, 0x11, 0x00


	//----- nvinfo : EIATTR_KPARAM_INFO
	.align		4
.L_35:
        /*0028*/ 	.byte	0x04, 0x17
        /*002a*/ 	.short	(.L_37 - .L_36)
.L_36:
        /*002c*/ 	.word	0x00000000
        /*0030*/ 	.short	0x0002
        /*0032*/ 	.short	0x000c
        /*0034*/ 	.byte	0x00, 0xf0, 0x11, 0x00


	//----- nvinfo : EIATTR_KPARAM_INFO
	.align		4
.L_37:
        /*0038*/ 	.byte	0x04, 0x17
        /*003a*/ 	.short	(.L_39 - .L_38)
.L_38:
        /*003c*/ 	.word	0x00000000
        /*0040*/ 	.short	0x0001
        /*0042*/ 	.short	0x0008
        /*0044*/ 	.byte	0x00, 0xf0, 0x11, 0x00


	//----- nvinfo : EIATTR_KPARAM_INFO
	.align		4
.L_39:
        /*0048*/ 	.byte	0x04, 0x17
        /*004a*/ 	.short	(.L_41 - .L_40)
.L_40:
        /*004c*/ 	.word	0x00000000
        /*0050*/ 	.short	0x0000
        /*0052*/ 	.short	0x0000
        /*0054*/ 	.byte	0x00, 0xf5, 0x21, 0x00


	//----- nvinfo : EIATTR_SPARSE_MMA_MASK
	.align		4
.L_41:
        /*0058*/ 	.byte	0x03, 0x50
        /*005a*/ 	.short	0x0000


	//----- nvinfo : EIATTR_MAXREG_COUNT
	.align		4
        /*005c*/ 	.byte	0x03, 0x1b
        /*005e*/ 	.short	0x00ff


	//----- nvinfo : EIATTR_NUM_BARRIERS
	.align		4
        /*0060*/ 	.byte	0x02, 0x4c
        /*0062*/ 	.byte	0x01
	.zero		1


	//----- nvinfo : EIATTR_MERCURY_ISA_VERSION
	.align		4
        /*0064*/ 	.byte	0x03, 0x5f
        /*0066*/ 	.short	0x0101


	//----- nvinfo : EIATTR_VRC_CTA_INIT_COUNT
	.align		4
        /*0068*/ 	.byte	0x02, 0x4a
	.zero		1
	.zero		1


	//----- nvinfo : EIATTR_EXIT_INSTR_OFFSETS
	.align		4
        /*006c*/ 	.byte	0x04, 0x1c
        /*006e*/ 	.short	(.L_43 - .L_42)


	//   ....[0]....
.L_42:
        /*0070*/ 	.word	0x00000ef0


	//   ....[1]....
        /*0074*/ 	.word	0x00000f80


	//----- nvinfo : EIATTR_CRS_STACK_SIZE
	.align		4
.L_43:
        /*0078*/ 	.byte	0x04, 0x1e
        /*007a*/ 	.short	(.L_45 - .L_44)
.L_44:
        /*007c*/ 	.word	0x00000000


	//----- nvinfo : EIATTR_CBANK_PARAM_SIZE
	.align		4
.L_45:
        /*0080*/ 	.byte	0x03, 0x19
        /*0082*/ 	.short	0x0018


	//----- nvinfo : EIATTR_PARAM_CBANK
	.align		4
        /*0084*/ 	.byte	0x04, 0x0a
        /*0086*/ 	.short	(.L_47 - .L_46)
	.align		4
.L_46:
        /*0088*/ 	.word	index@(.nv.constant0._Z9integratePfifii)
        /*008c*/ 	.short	0x0380
        /*008e*/ 	.short	0x0018


	//----- nvinfo : EIATTR_SW_WAR
	.align		4
.L_47:
        /*0090*/ 	.byte	0x04, 0x36
        /*0092*/ 	.short	(.L_49 - .L_48)
.L_48:
        /*0094*/ 	.word	0x00000008
.L_49:


//--------------------- .nv.callgraph             --------------------------
	.section	.nv.callgraph,"",@"SHT_CUDA_CALLGRAPH"
	.align	4
	.sectionentsize	8
	.align		4
        /*0000*/ 	.word	0x00000000
	.align		4
        /*0004*/ 	.word	0xffffffff
	.align		4
        /*0008*/ 	.word	0x00000000
	.align		4
        /*000c*/ 	.word	0xfffffffe
	.align		4
        /*0010*/ 	.word	0x00000000
	.align		4
        /*0014*/ 	.word	0xfffffffd
	.align		4
        /*0018*/ 	.word	0x00000000
	.align		4
        /*001c*/ 	.word	0xfffffffc


//--------------------- .text._Z9sumReducePfS_i   --------------------------
	.section	.text._Z9sumReducePfS_i,"ax",@progbits
	.align	128
        .global         _Z9sumReducePfS_i
        .type           _Z9sumReducePfS_i,@function
        .size           _Z9sumReducePfS_i,(.L_x_37 - _Z9sumReducePfS_i)
        .other          _Z9sumReducePfS_i,@"STO_CUDA_ENTRY STV_DEFAULT"
_Z9sumReducePfS_i:
.text._Z9sumReducePfS_i:
[----:B------:R-:W-:Y:S01]  /*0000*/  LDC R1, c[0x0][0x37c] ;  /* 0x0000df00ff017b82 */ /* 0x000fe20000000800 */
[----:B------:R-:W0:Y:S01]  /*0010*/  LDCU UR6, c[0x0][0x360] ;  /* 0x00006c00ff0677ac */ /* 0x000e220008000800 */
[----:B------:R-:W1:Y:S01]  /*0020*/  S2R R9, SR_TID.X ;  /* 0x0000000000097919 */ /* 0x000e620000002100 */
[----:B------:R-:W2:Y:S01]  /*0030*/  LDCU.64 UR4, c[0x0][0x358] ;  /* 0x00006b00ff0477ac */ /* 0x000ea20008000a00 */
[----:B0-----:R-:W-:-:S09]  /*0040*/  UISETP.GE.U32.AND UP0, UPT, UR6, 0x2, UPT ;  /* 0x000000020600788c */ /* 0x001fd2000bf06070 */
[----:B--2---:R-:W-:Y:S05]  /*0050*/  BRA.U !UP0, `(.L_x_0) ;  /* 0x0000000108447547 */ /* 0x004fea000b800000 */
[----:B------:R-:W1:Y:S01]  /*0060*/  LDC.64 R2, c[0x0][0x388] ;  /* 0x0000e200ff027b82 */ /* 0x000e620000000a00 */
[----:B------:R-:W-:Y:S02]  /*0070*/  IMAD.U32 R0, RZ, RZ, UR6 ;  /* 0x00000006ff007e24 */ /* 0x000fe4000f8e00ff */
[----:B-1----:R-:W-:-:S07]  /*0080*/  IMAD.WIDE.U32 R2, R9, 0x4, R2 ;  /* 0x0000000409027825 */ /* 0x002fce00078e0002 */
.L_x_3:
[----:B------:R-:W-:Y:S01]  /*0090*/  SHF.R.U32.HI R6, RZ, 0x1, R0 ;  /* 0x00000001ff067819 */ /* 0x000fe20000011600 */
[----:B------:R-:W-:Y:S03]  /*00a0*/  BSSY.RECONVERGENT B0, `(.L_x_1) ;  /* 0x0000008000007945 */ /* 0x000fe60003800200 */
[----:B------:R-:W-:-:S13]  /*00b0*/  ISETP.GE.U32.AND P0, PT, R9, R6, PT ;  /* 0x000000060900720c */ /* 0x000fda0003f06070 */
[----:B0-----:R-:W-:Y:S05]  /*00c0*/  @P0 BRA `(.L_x_2) ;  /* 0x0000000000140947 */ /* 0x001fea0003800000 */
[----:B------:R-:W-:Y:S01]  /*00d0*/  IMAD.WIDE.U32 R4, R6, 0x4, R2 ;  /* 0x0000000406047825 */ /* 0x000fe200078e0002 */
[----:B------:R-:W2:Y:S05]  /*00e0*/  LDG.E R7, desc[UR4][R2.64] ;  /* 0x0000000402077981 */ /* 0x000eaa000c1e1900 */
[----:B------:R-:W2:Y:S02]  /*00f0*/  LDG.E R4, desc[UR4][R4.64] ;  /* 0x0000000404047981 */ /* 0x000ea4000c1e1900 */
[----:B--2---:R-:W-:-:S05]  /*0100*/  FADD R7, R4, R7 ;  /* 0x0000000704077221 */ /* 0x004fca0000000000 */
[----:B------:R0:W-:Y:S02]  /*0110*/  STG.E desc[UR4][R2.64], R7 ;  /* 0x0000000702007986 */ /* 0x0001e4000c101904 */
.L_x_2:
[----:B------:R-:W-:Y:S05]  /*0120*/  BSYNC.RECONVERGENT B0 ;  /* 0x0000000000007941 */ /* 0x000fea0003800200 */
.L_x_1:
[----:B------:R-:W-:Y:S01]  /*0130*/  BAR.SYNC.DEFER_BLOCKING 0x0 ;  /* 0x0000000000007b1d */ /* 0x000fe20000010000 */
[----:B------:R-:W-:Y:S02]  /*0140*/  ISETP.GT.U32.AND P0, PT, R0, 0x3, PT ;  /* 0x000000030000780c */ /* 0x000fe40003f04070 */
[----:B------:R-:W-:-:S11]  /*0150*/  MOV R0, R6 ;  /* 0x0000000600007202 */ /* 0x000fd60000000f00 */
[----:B------:R-:W-:Y:S05]  /*0160*/  @P0 BRA `(.L_x_3) ;  /* 0xfffffffc00c80947 */ /* 0x000fea000383ffff */
.L_x_0:
[----:B-1----:R-:W-:-:S13]  /*0170*/  ISETP.NE.AND P0, PT, R9, RZ, PT ;  /* 0x000000ff0900720c */ /* 0x002fda0003f05270 */
[----:B------:R-:W-:Y:S05]  /*0180*/  @P0 EXIT ;  /* 0x000000000000094d */ /* 0x000fea0003800000 */
[----:B0-----:R-:W0:Y:S02]  /*0190*/  LDC.64 R2, c[0x0][0x388] ;  /* 0x0000e200ff027b82 */ /* 0x001e240000000a00 */
[----:B0-----:R-:W2:Y:S06]  /*01a0*/  LDG.E R3, desc[UR4][R2.64] ;  /* 0x0000000402037981 */ /* 0x001eac000c1e1900 */
[----:B------:R-:W2:Y:S02]  /*01b0*/  LDC.64 R4, c[0x0][0x380] ;  /* 0x0000e000ff047b82 */ /* 0x000ea40000000a00 */
[----:B--2---:R-:W-:Y:S01]  /*01c0*/  STG.E desc[UR4][R4.64], R3 ;  /* 0x0000000304007986 */ /* 0x004fe2000c101904 */
[----:B------:R-:W-:Y:S05]  /*01d0*/  EXIT ;  /* 0x000000000000794d */ /* 0x000fea0003800000 */
.L_x_4:
[----:B------:R-:W-:-:S00]  /*01e0*/  BRA `(.L_x_4) ;  /* 0xfffffffc00fc7947 */ /* 0x000fc0000383ffff */
[----:B------:R-:W-:-:S00]  /*01f0*/  NOP ;  /* 0x0000000000007918 */ /* 0x000fc00000000000 */
        /* <DEDUP_REMOVED lines=8> */
.L_x_37:


//--------------------- .text._Z9integratePfifii  --------------------------
	.section	.text._Z9integratePfifii,"ax",@progbits
	.align	128
        .global         _Z9integratePfifii
        .type           _Z9integratePfifii,@function
        .size           _Z9integratePfifii,(.L_x_36 - _Z9integratePfifii)
        .other          _Z9integratePfifii,@"STO_CUDA_ENTRY STV_DEFAULT"
_Z9integratePfifii:
.text._Z9integratePfifii:
[----:B------:R-:W-:Y:S08]  /*0000*/  LDC R1, c[0x0][0x37c] ;  /* 0x0000df00ff017b82 */ /* 0x000ff00000000800 */
[----:B------:R-:W0:Y:S01]  /*0010*/  LDC.64 R2, c[0x0][0x390] ;  /* 0x0000e400ff027b82 */ /* 0x000e220000000a00 */
[----:B------:R-:W1:Y:S07]  /*0020*/  LDCU UR4, c[0x0][0x360] ;  /* 0x00006c00ff0477ac */ /* 0x000e6e0008000800 */
[----:B------:R-:W2:Y:S01]  /*0030*/  LDC R11, c[0x0][0x388] ;  /* 0x0000e200ff0b7b82 */ /* 0x000ea20000000800 */
[----:B0-----:R-:W-:-:S05]  /*0040*/  IMAD R0, R3, R2, RZ ;  /* 0x0000000203007224 */ /* 0x001fca00078e02ff */
[-C--:B------:R-:W-:Y:S02]  /*0050*/  IABS R7, R0.reuse ;  /* 0x0000000000077213 */ /* 0x080fe40000000000 */
[----:B------:R-:W-:Y:S02]  /*0060*/  IABS R10, R0 ;  /* 0x00000000000a7213 */ /* 0x000fe40000000000 */
[----:B------:R-:W0:Y:S01]  /*0070*/  I2F.RP R3, R7 ;  /* 0x0000000700037306 */ /* 0x000e220000209400 */
[----:B--2---:R-:W-:-:S07]  /*0080*/  IABS R8, R11 ;  /* 0x0000000b00087213 */ /* 0x004fce0000000000 */
[----:B0-----:R-:W0:Y:S02]  /*0090*/  MUFU.RCP R3, R3 ;  /* 0x0000000300037308 */ /* 0x001e240000001000 */
[----:B0-----:R-:W-:Y:S01]  /*00a0*/  VIADD R4, R3, 0xffffffe ;  /* 0x0ffffffe03047836 */ /* 0x001fe20000000000 */
[----:B------:R-:W-:-:S05]  /*00b0*/  IADD3 R3, PT, PT, RZ, -R10, RZ ;  /* 0x8000000aff037210 */ /* 0x000fca0007ffe0ff */
[----:B------:R0:W2:Y:S02]  /*00c0*/  F2I.FTZ.U32.TRUNC.NTZ R5, R4 ;  /* 0x0000000400057305 */ /* 0x0000a4000021f000 */
[----:B0-----:R-:W-:Y:S02]  /*00d0*/  IMAD.MOV.U32 R4, RZ, RZ, RZ ;  /* 0x000000ffff047224 */ /* 0x001fe400078e00ff */
[----:B--2---:R-:W-:-:S04]  /*00e0*/  IMAD.MOV R6, RZ, RZ, -R5 ;  /* 0x000000ffff067224 */ /* 0x004fc800078e0a05 */
[----:B------:R-:W-:Y:S02]  /*00f0*/  IMAD R9, R6, R7, RZ ;  /* 0x0000000706097224 */ /* 0x000fe400078e02ff */
[----:B------:R-:W-:Y:S02]  /*0100*/  IMAD.MOV.U32 R6, RZ, RZ, R8 ;  /* 0x000000ffff067224 */ /* 0x000fe400078e0008 */
[----:B------:R-:W-:Y:S02]  /*0110*/  IMAD.HI.U32 R5, R5, R9, R4 ;  /* 0x0000000905057227 */ /* 0x000fe400078e0004 */
[----:B------:R-:W1:Y:S04]  /*0120*/  S2R R4, SR_TID.X ;  /* 0x0000000000047919 */ /* 0x000e680000002100 */
[----:B------:R-:W-:-:S04]  /*0130*/  IMAD.HI.U32 R5, R5, R6, RZ ;  /* 0x0000000605057227 */ /* 0x000fc800078e00ff */
[----:B------:R-:W-:Y:S02]  /*0140*/  IMAD R6, R5, R3, R6 ;  /* 0x0000000305067224 */ /* 0x000fe400078e0206 */
[----:B------:R-:W1:Y:S03]  /*0150*/  S2R R3, SR_CTAID.X ;  /* 0x0000000000037919 */ /* 0x000e660000002500 */
[----:B------:R-:W-:-:S13]  /*0160*/  ISETP.GT.U32.AND P1, PT, R7, R6, PT ;  /* 0x000000060700720c */ /* 0x000fda0003f24070 */
[----:B------:R-:W-:Y:S02]  /*0170*/  @!P1 IMAD.IADD R6, R6, 0x1, -R7 ;  /* 0x0000000106069824 */ /* 0x000fe400078e0a07 */
[----:B------:R-:W-:Y:S01]  /*0180*/  @!P1 VIADD R5, R5, 0x1 ;  /* 0x0000000105059836 */ /* 0x000fe20000000000 */
[----:B------:R-:W-:Y:S02]  /*0190*/  ISETP.NE.AND P1, PT, R0, RZ, PT ;  /* 0x000000ff0000720c */ /* 0x000fe40003f25270 */
[----:B------:R-:W-:Y:S02]  /*01a0*/  ISETP.GE.U32.AND P0, PT, R6, R7, PT ;  /* 0x000000070600720c */ /* 0x000fe40003f06070 */
[----:B------:R-:W-:-:S04]  /*01b0*/  LOP3.LUT R6, R0, R11, RZ, 0x3c, !PT ;  /* 0x0000000b00067212 */ /* 0x000fc800078e3cff */
[----:B------:R-:W-:Y:S01]  /*01c0*/  ISETP.GE.AND P2, PT, R6, RZ, PT ;  /* 0x000000ff0600720c */ /* 0x000fe20003f46270 */
[----:B-1----:R-:W-:-:S06]  /*01d0*/  IMAD R11, R3, UR4, R4 ;  /* 0x00000004030b7c24 */ /* 0x002fcc000f8e0204 */
[----:B------:R-:W-:Y:S01]  /*01e0*/  @P0 VIADD R5, R5, 0x1 ;  /* 0x0000000105050836 */ /* 0x000fe20000000000 */
[----:B------:R-:W-:-:S04]  /*01f0*/  ISETP.NE.AND P0, PT, R2, RZ, PT ;  /* 0x000000ff0200720c */ /* 0x000fc80003f05270 */
[----:B------:R-:W-:Y:S01]  /*0200*/  MOV R12, R5 ;  /* 0x00000005000c7202 */ /* 0x000fe20000000f00 */
[----:B------:R-:W-:-:S04]  /*0210*/  IMAD.U32 R5, RZ, RZ, UR4 ;  /* 0x00000004ff057e24 */ /* 0x000fc8000f8e00ff */
[----:B------:R-:W-:Y:S01]  /*0220*/  @!P2 IMAD.MOV R12, RZ, RZ, -R12 ;  /* 0x000000ffff0ca224 */ /* 0x000fe200078e0a0c */
[----:B------:R-:W-:-:S05]  /*0230*/  @!P1 LOP3.LUT R12, RZ, R0, RZ, 0x33, !PT ;  /* 0x00000000ff0c9212 */ /* 0x000fca00078e33ff */
[----:B------:R-:W-:-:S04]  /*0240*/  IMAD R11, R11, R12, RZ ;  /* 0x0000000c0b0b7224 */ /* 0x000fc800078e02ff */
[----:B------:R-:W-:Y:S01]  /*0250*/  IMAD.IADD R6, R12, 0x1, R11 ;  /* 0x000000010c067824 */ /* 0x000fe200078e020b */
[----:B------:R-:W-:Y:S06]  /*0260*/  @!P0 BRA `(.L_x_5) ;  /* 0x0000000000c08947 */ /* 0x000fec0003800000 */
[----:B------:R-:W-:Y:S01]  /*0270*/  SHF.R.S32.HI R0, RZ, 0x1f, R2 ;  /* 0x0000001fff007819 */ /* 0x000fe20000011402 */
[----:B------:R-:W0:Y:S01]  /*0280*/  S2UR UR5, SR_CgaCtaId ;  /* 0x00000000000579c3 */ /* 0x000e220000008800 */
[----:B------:R-:W-:Y:S01]  /*0290*/  ISETP.GT.U32.AND P0, PT, R2, RZ, PT ;  /* 0x000000ff0200720c */ /* 0x000fe20003f04070 */
[----:B------:R-:W-:Y:S01]  /*02a0*/  HFMA2 R9, -RZ, RZ, 0, 0 ;  /* 0x00000000ff097431 */ /* 0x000fe200000001ff */
[----:B------:R-:W-:Y:S01]  /*02b0*/  LOP3.LUT R10, R0, 0x3fffffff, RZ, 0xc0, !PT ;  /* 0x3fffffff000a7812 */ /* 0x000fe200078ec0ff */
[----:B------:R-:W-:Y:S01]  /*02c0*/  IMAD.MOV.U32 R13, RZ, RZ, RZ ;  /* 0x000000ffff0d7224 */ /* 0x000fe200078e00ff */
[----:B------:R-:W-:Y:S02]  /*02d0*/  UMOV UR4, 0x400 ;  /* 0x0000040000047882 */ /* 0x000fe40000000000 */
[----:B------:R-:W-:-:S13]  /*02e0*/  ISETP.GT.U32.AND.EX P0, PT, R10, RZ, PT, P0 ;  /* 0x000000ff0a00720c */ /* 0x000fda0003f04100 */
[----:B------:R-:W-:Y:S01]  /*02f0*/  @!P0 IMAD.MOV.U32 R9, RZ, RZ, 0x1 ;  /* 0x00000001ff098424 */ /* 0x000fe200078e00ff */
[----:B0-----:R-:W-:-:S04]  /*0300*/  ULEA UR4, UR5, UR4, 0x18 ;  /* 0x0000000405047291 */ /* 0x001fc8000f8ec0ff */
[----:B------:R-:W-:Y:S02]  /*0310*/  IADD3 R0, P3, PT, -R9, R2, RZ ;  /* 0x0000000209007210 */ /* 0x000fe40007f7e1ff */
[----:B------:R-:W-:Y:S02]  /*0320*/  ISETP.GT.U32.AND P2, PT, R2, R9, PT ;  /* 0x000000090200720c */ /* 0x000fe40003f44070 */
[----:B------:R-:W-:Y:S01]  /*0330*/  ISETP.LE.U32.AND P1, PT, R0, 0x3, PT ;  /* 0x000000030000780c */ /* 0x000fe20003f23070 */
[C---:B------:R-:W-:Y:S01]  /*0340*/  IMAD.X R0, R10.reuse, 0x1, ~R13, P3 ;  /* 0x000000010a007824 */ /* 0x040fe200018e0e0d */
[----:B------:R-:W-:-:S04]  /*0350*/  ISETP.GT.U32.AND.EX P2, PT, R10, R13, PT, P2 ;  /* 0x0000000d0a00720c */ /* 0x000fc80003f44120 */
[----:B------:R-:W-:Y:S02]  /*0360*/  ISETP.LE.U32.OR.EX P1, PT, R0, RZ, !P2, P1 ;  /* 0x000000ff0000720c */ /* 0x000fe40005723510 */
[----:B------:R-:W-:-:S05]  /*0370*/  MOV R0, UR4 ;  /* 0x0000000400007c02 */ /* 0x000fca0008000f00 */
[----:B------:R0:W-:Y:S02]  /*0380*/  @!P0 STS [R0], RZ ;  /* 0x000000ff00008388 */ /* 0x0001e40000000800 */
[----:B0-----:R-:W-:-:S04]  /*0390*/  @!P0 VIADD R0, R0, 0x4 ;  /* 0x0000000400008836 */ /* 0x001fc80000000000 */
[----:B------:R-:W-:Y:S05]  /*03a0*/  @P1 BRA `(.L_x_6) ;  /* 0x0000000000341947 */ /* 0x000fea0003800000 */
[----:B------:R-:W-:Y:S02]  /*03b0*/  IADD3 R7, P1, PT, R2, -0x3, RZ ;  /* 0xfffffffd02077810 */ /* 0x000fe40007f3e0ff */
[----:B------:R-:W-:Y:S02]  /*03c0*/  PLOP3.LUT P0, PT, PT, PT, PT, 0x8, 0x80 ;  /* 0x000000000080781c */ /* 0x000fe40003f0e170 */
[----:B------:R-:W-:-:S11]  /*03d0*/  IADD3.X R8, PT, PT, R10, -0x1, RZ, P1, !PT ;  /* 0xffffffff0a087810 */ /* 0x000fd60000ffe4ff */
.L_x_7:
[----:B------:R-:W-:Y:S01]  /*03e0*/  IADD3 R9, P1, PT, R9, 0x4, RZ ;  /* 0x0000000409097810 */ /* 0x000fe20007f3e0ff */
[----:B------:R-:W-:Y:S04]  /*03f0*/  STS [R0], RZ ;  /* 0x000000ff00007388 */ /* 0x000fe80000000800 */
[----:B------:R-:W-:Y:S01]  /*0400*/  IMAD.X R13, RZ, RZ, R13, P1 ;  /* 0x000000ffff0d7224 */ /* 0x000fe200008e060d */
[----:B------:R-:W-:Y:S01]  /*0410*/  ISETP.GE.U32.AND P1, PT, R9, R7, PT ;  /* 0x000000070900720c */ /* 0x000fe20003f26070 */
[----:B------:R-:W-:Y:S03]  /*0420*/  STS [R0+0x4], RZ ;  /* 0x000004ff00007388 */ /* 0x000fe60000000800 */
[----:B------:R-:W-:Y:S01]  /*0430*/  ISETP.GE.U32.AND.EX P1, PT, R13, R8, PT, P1 ;  /* 0x000000080d00720c */ /* 0x000fe20003f26110 */
[----:B------:R-:W-:Y:S04]  /*0440*/  STS [R0+0x8], RZ ;  /* 0x000008ff00007388 */ /* 0x000fe80000000800 */
[----:B------:R0:W-:Y:S02]  /*0450*/  STS [R0+0xc], RZ ;  /* 0x00000cff00007388 */ /* 0x0001e40000000800 */
[----:B0-----:R-:W-:-:S06]  /*0460*/  VIADD R0, R0, 0x10 ;  /* 0x0000001000007836 */ /* 0x001fcc0000000000 */
[----:B------:R-:W-:Y:S05]  /*0470*/  @!P1 BRA `(.L_x_7) ;  /* 0xfffffffc00d89947 */ /* 0x000fea000383ffff */
.L_x_6:
[----:B------:R-:W-:Y:S02]  /*0480*/  IADD3 R7, P3, PT, -R9, R2, RZ ;  /* 0x0000000209077210 */ /* 0x000fe40007f7e1ff */
[----:B------:R-:W-:Y:S02]  /*0490*/  ISETP.GT.U32.AND P2, PT, R2, R9, PT ;  /* 0x000000090200720c */ /* 0x000fe40003f44070 */
[----:B------:R-:W-:Y:S02]  /*04a0*/  ISETP.LE.U32.AND P1, PT, R7, 0x1, PT ;  /* 0x000000010700780c */ /* 0x000fe40003f23070 */
[----:B------:R-:W-:Y:S02]  /*04b0*/  ISETP.GT.U32.AND.EX P2, PT, R10, R13, PT, P2 ;  /* 0x0000000d0a00720c */ /* 0x000fe40003f44120 */
[----:B------:R-:W-:-:S04]  /*04c0*/  IADD3.X R7, PT, PT, ~R13, R10, RZ, P3, !PT ;  /* 0x0000000a0d077210 */ /* 0x000fc80001ffe5ff */
[----:B------:R-:W-:-:S13]  /*04d0*/  ISETP.LE.U32.OR.EX P1, PT, R7, RZ, !P2, P1 ;  /* 0x000000ff0700720c */ /* 0x000fda0005723510 */
[----:B------:R-:W-:Y:S01]  /*04e0*/  @!P1 IADD3 R9, P3, PT, R9, 0x2, RZ ;  /* 0x0000000209099810 */ /* 0x000fe20007f7e0ff */
[----:B------:R-:W-:Y:S01]  /*04f0*/  @!P1 STS [R0], RZ ;  /* 0x000000ff00009388 */ /* 0x000fe20000000800 */
[----:B------:R-:W-:Y:S02]  /*0500*/  @!P1 PLOP3.LUT P0, PT, PT, PT, PT, 0x8, 0x80 ;  /* 0x000000000080981c */ /* 0x000fe40003f0e170 */
[----:B------:R-:W-:Y:S01]  /*0510*/  ISETP.LT.U32.AND P2, PT, R9, R2, PT ;  /* 0x000000020900720c */ /* 0x000fe20003f41070 */
[----:B------:R-:W-:Y:S01]  /*0520*/  @!P1 IMAD.X R13, RZ, RZ, R13, P3 ;  /* 0x000000ffff0d9224 */ /* 0x000fe200018e060d */
[----:B------:R0:W-:Y:S04]  /*0530*/  @!P1 STS [R0+0x4], RZ ;  /* 0x000004ff00009388 */ /* 0x0001e80000000800 */
[----:B------:R-:W-:Y:S01]  /*0540*/  ISETP.LT.U32.OR.EX P0, PT, R13, R10, P0, P2 ;  /* 0x0000000a0d00720c */ /* 0x000fe20000701520 */
[----:B0-----:R-:W-:-:S12]  /*0550*/  @!P1 VIADD R0, R0, 0x8 ;  /* 0x0000000800009836 */ /* 0x001fd80000000000 */
[----:B------:R0:W-:Y:S02]  /*0560*/  @P0 STS [R0], RZ ;  /* 0x000000ff00000388 */ /* 0x0001e40000000800 */
.L_x_5:
[----:B------:R-:W1:Y:S01]  /*0570*/  S2UR UR5, SR_CgaCtaId ;  /* 0x00000000000579c3 */ /* 0x000e620000008800 */
[----:B------:R-:W-:Y:S01]  /*0580*/  ISETP.GT.AND P0, PT, R12, RZ, PT ;  /* 0x000000ff0c00720c */ /* 0x000fe20003f04270 */
[----:B------:R-:W-:Y:S02]  /*0590*/  UMOV UR4, 0x400 ;  /* 0x0000040000047882 */ /* 0x000fe40000000000 */
[----:B-1----:R-:W-:-:S06]  /*05a0*/  ULEA UR4, UR5, UR4, 0x18 ;  /* 0x0000000405047291 */ /* 0x002fcc000f8ec0ff */
[----:B------:R-:W-:-:S05]  /*05b0*/  LEA R7, R4, UR4, 0x2 ;  /* 0x0000000404077c11 */ /* 0x000fca000f8e10ff */
[----:B------:R1:W2:Y:S01]  /*05c0*/  @!P0 LDS R8, [R7] ;  /* 0x0000000007088984 */ /* 0x0002a20000000800 */
[----:B------:R-:W-:Y:S05]  /*05d0*/  @!P0 BRA `(.L_x_8) ;  /* 0x0000000400f88947 */ /* 0x000fea0003800000 */
[----:B--2---:R2:W3:Y:S01]  /*05e0*/  LDS R8, [R7] ;  /* 0x0000000007087984 */ /* 0x0044e20000000800 */
[----:B------:R-:W-:Y:S01]  /*05f0*/  VIADDMNMX R10, R11, 0x1, R6, !PT ;  /* 0x000000010b0a7846 */ /* 0x000fe20007800106 */
[----:B------:R-:W4:Y:S01]  /*0600*/  LDCU UR4, c[0x0][0x38c] ;  /* 0x00007180ff0477ac */ /* 0x000f220008000800 */
[----:B------:R-:W-:Y:S01]  /*0610*/  BSSY.RECONVERGENT B0, `(.L_x_9) ;  /* 0x000001e000007945 */ /* 0x000fe20003800200 */
[----:B------:R-:W-:Y:S02]  /*0620*/  MOV R9, R11 ;  /* 0x0000000b00097202 */ /* 0x000fe40000000f00 */
[----:B0-----:R-:W-:-:S05]  /*0630*/  IMAD.IADD R0, R10, 0x1, -R11 ;  /* 0x000000010a007824 */ /* 0x001fca00078e0a0b */
[----:B------:R-:W-:-:S13]  /*0640*/  LOP3.LUT P0, R0, R0, 0x3, RZ, 0xc0, !PT ;  /* 0x0000000300007812 */ /* 0x000fda000780c0ff */
[----:B----4-:R-:W-:Y:S05]  /*0650*/  @!P0 BRA `(.L_x_10) ;  /* 0x0000000000648947 */ /* 0x010fea0003800000 */
[----:B------:R-:W-:Y:S02]  /*0660*/  IMAD.MOV R12, RZ, RZ, -R0 ;  /* 0x000000ffff0c7224 */ /* 0x000fe400078e0a00 */
[----:B------:R-:W-:-:S07]  /*0670*/  IMAD.MOV.U32 R9, RZ, RZ, R11 ;  /* 0x000000ffff097224 */ /* 0x000fce00078e000b */
.L_x_14:
[----:B------:R-:W-:Y:S01]  /*0680*/  I2FP.F32.S32 R0, R9 ;  /* 0x0000000900007245 */ /* 0x000fe20000201400 */
[----:B------:R-:W-:Y:S01]  /*0690*/  BSSY.RECONVERGENT B1, `(.L_x_11) ;  /* 0x0000012000017945 */ /* 0x000fe20003800200 */
[----:B------:R-:W-:-:S03]  /*06a0*/  IADD3 R12, PT, PT, R12, 0x1, RZ ;  /* 0x000000010c0c7810 */ /* 0x000fc60007ffe0ff */
[----:B------:R-:W-:Y:S01]  /*06b0*/  FADD R0, R0, 0.5 ;  /* 0x3f00000000007421 */ /* 0x000fe20000000000 */
[----:B------:R-:W-:-:S03]  /*06c0*/  ISETP.NE.AND P3, PT, R12, RZ, PT ;  /* 0x000000ff0c00720c */ /* 0x000fc60003f65270 */
[----:B------:R-:W-:-:S04]  /*06d0*/  FMUL R0, R0, UR4 ;  /* 0x0000000400007c20 */ /* 0x000fc80008400000 */
[----:B------:R-:W-:-:S04]  /*06e0*/  FFMA R2, R0, R0, 1 ;  /* 0x3f80000000027423 */ /* 0x000fc80000000000 */
[----:B------:R-:W-:-:S05]  /*06f0*/  VIADD R0, R2, 0x1800000 ;  /* 0x0180000002007836 */ /* 0x000fca0000000000 */
[----:B------:R-:W-:-:S04]  /*0700*/  LOP3.LUT R0, R0, 0x7f800000, RZ, 0xc0, !PT ;  /* 0x7f80000000007812 */ /* 0x000fc800078ec0ff */
[----:B------:R-:W-:-:S13]  /*0710*/  ISETP.GT.U32.AND P0, PT, R0, 0x1ffffff, PT ;  /* 0x01ffffff0000780c */ /* 0x000fda0003f04070 */
[----:B------:R-:W-:Y:S05]  /*0720*/  @P0 BRA `(.L_x_12) ;  /* 0x0000000000100947 */ /* 0x000fea0003800000 */
[----:B------:R-:W-:Y:S01]  /*0730*/  IMAD.MOV.U32 R0, RZ, RZ, R2 ;  /* 0x000000ffff007224 */ /* 0x000fe200078e0002 */
[----:B------:R-:W-:-:S07]  /*0740*/  MOV R14, 0x760 ;  /* 0x00000760000e7802 */ /* 0x000fce0000000f00 */
[----:B-123--:R-:W-:Y:S05]  /*0750*/  CALL.REL.NOINC `($__internal_0_$__cuda_sm20_rcp_rn_f32_slowpath) ;  /* 0x00000008000c7944 */ /* 0x00efea0003c00000 */
[----:B------:R-:W-:Y:S05]  /*0760*/  BRA `(.L_x_13) ;  /* 0x0000000000107947 */ /* 0x000fea0003800000 */
.L_x_12:
[----:B------:R-:W0:Y:S02]  /*0770*/  MUFU.RCP R13, R2 ;  /* 0x00000002000d7308 */ /* 0x000e240000001000 */
[----:B0-----:R-:W-:-:S04]  /*0780*/  FFMA R0, R2, R13, -1 ;  /* 0xbf80000002007423 */ /* 0x001fc8000000000d */
[----:B------:R-:W-:-:S04]  /*0790*/  FADD.FTZ R0, -R0, -RZ ;  /* 0x800000ff00007221 */ /* 0x000fc80000010100 */
[----:B------:R-:W-:-:S07]  /*07a0*/  FFMA R13, R13, R0, R13 ;  /* 0x000000000d0d7223 */ /* 0x000fce000000000d */
.L_x_13:
[----:B------:R-:W-:Y:S05]  /*07b0*/  BSYNC.RECONVERGENT B1 ;  /* 0x0000000000017941 */ /* 0x000fea0003800200 */
.L_x_11:
[----:B---3--:R-:W-:Y:S01]  /*07c0*/  FADD R8, R13, R8 ;  /* 0x000000080d087221 */ /* 0x008fe20000000000 */
[----:B------:R-:W-:Y:S01]  /*07d0*/  VIADD R9, R9, 0x1 ;  /* 0x0000000109097836 */ /* 0x000fe20000000000 */
[----:B------:R-:W-:Y:S06]  /*07e0*/  @P3 BRA `(.L_x_14) ;  /* 0xfffffffc00a43947 */ /* 0x000fec000383ffff */
.L_x_10:
[----:B------:R-:W-:Y:S05]  /*07f0*/  BSYNC.RECONVERGENT B0 ;  /* 0x0000000000007941 */ /* 0x000fea0003800200 */
.L_x_9:
[----:B------:R-:W-:Y:S01]  /*0800*/  IMAD.IADD R10, R11, 0x1, -R10 ;  /* 0x000000010b0a7824 */ /* 0x000fe200078e0a0a */
[----:B------:R-:W0:Y:S01]  /*0810*/  LDCU UR4, c[0x0][0x38c] ;  /* 0x00007180ff0477ac */ /* 0x000e220008000800 */
[----:B------:R-:W-:Y:S03]  /*0820*/  BSSY.RECONVERGENT B0, `(.L_x_8) ;  /* 0x0000059000007945 */ /* 0x000fe60003800200 */
[----:B------:R-:W-:-:S13]  /*0830*/  ISETP.GT.U32.AND P0, PT, R10, -0x4, PT ;  /* 0xfffffffc0a00780c */ /* 0x000fda0003f04070 */
[----:B------:R-:W-:Y:S05]  /*0840*/  @P0 BRA `(.L_x_15) ;  /* 0x0000000400580947 */ /* 0x000fea0003800000 */
.L_x_28:
[----:B------:R-:W-:Y:S01]  /*0850*/  I2FP.F32.S32 R0, R9 ;  /* 0x0000000900007245 */ /* 0x000fe20000201400 */
[----:B------:R-:W-:Y:S04]  /*0860*/  BSSY.RECONVERGENT B1, `(.L_x_16) ;  /* 0x0000011000017945 */ /* 0x000fe80003800200 */
[----:B------:R-:W-:-:S04]  /*0870*/  FADD R0, R0, 0.5 ;  /* 0x3f00000000007421 */ /* 0x000fc80000000000 */
[----:B0-----:R-:W-:-:S04]  /*0880*/  FMUL R0, R0, UR4 ;  /* 0x0000000400007c20 */ /* 0x001fc80008400000 */
[----:B------:R-:W-:-:S05]  /*0890*/  FFMA R2, R0, R0, 1 ;  /* 0x3f80000000027423 */ /* 0x000fca0000000000 */
[----:B------:R-:W-:-:S04]  /*08a0*/  IADD3 R0, PT, PT, R2, 0x1800000, RZ ;  /* 0x0180000002007810 */ /* 0x000fc80007ffe0ff */
[----:B------:R-:W-:-:S04]  /*08b0*/  LOP3.LUT R0, R0, 0x7f800000, RZ, 0xc0, !PT ;  /* 0x7f80000000007812 */ /* 0x000fc800078ec0ff */
[----:B------:R-:W-:-:S13]  /*08c0*/  ISETP.GT.U32.AND P0, PT, R0, 0x1ffffff, PT ;  /* 0x01ffffff0000780c */ /* 0x000fda0003f04070 */
[----:B------:R-:W-:Y:S05]  /*08d0*/  @P0 BRA `(.L_x_17) ;  /* 0x0000000000140947 */ /* 0x000fea0003800000 */
[----:B------:R-:W-:Y:S01]  /*08e0*/  IMAD.MOV.U32 R0, RZ, RZ, R2 ;  /* 0x000000ffff007224 */ /* 0x000fe200078e0002 */
[----:B------:R-:W-:-:S07]  /*08f0*/  MOV R14, 0x910 ;  /* 0x00000910000e7802 */ /* 0x000fce0000000f00 */
[----:B-123--:R-:W-:Y:S05]  /*0900*/  CALL.REL.NOINC `($__internal_0_$__cuda_sm20_rcp_rn_f32_slowpath) ;  /* 0x0000000400a07944 */ /* 0x00efea0003c00000 */
[----:B------:R-:W-:Y:S01]  /*0910*/  IMAD.MOV.U32 R11, RZ, RZ, R13 ;  /* 0x000000ffff0b7224 */ /* 0x000fe200078e000d */
[----:B------:R-:W-:Y:S06]  /*0920*/  BRA `(.L_x_18) ;  /* 0x0000000000107947 */ /* 0x000fec0003800000 */
.L_x_17:
[----:B------:R-:W0:Y:S02]  /*0930*/  MUFU.RCP R11, R2 ;  /* 0x00000002000b7308 */ /* 0x000e240000001000 */
[----:B0-----:R-:W-:-:S04]  /*0940*/  FFMA R0, R2, R11, -1 ;  /* 0xbf80000002007423 */ /* 0x001fc8000000000b */
[----:B------:R-:W-:-:S04]  /*0950*/  FADD.FTZ R0, -R0, -RZ ;  /* 0x800000ff00007221 */ /* 0x000fc80000010100 */
[----:B------:R-:W-:-:S07]  /*0960*/  FFMA R11, R11, R0, R11 ;  /* 0x000000000b0b7223 */ /* 0x000fce000000000b */
.L_x_18:
[----:B------:R-:W-:Y:S05]  /*0970*/  BSYNC.RECONVERGENT B1 ;  /* 0x0000000000017941 */ /* 0x000fea0003800200 */
.L_x_16:
[----:B------:R-:W-:Y:S01]  /*0980*/  VIADD R0, R9, 0x1 ;  /* 0x0000000109007836 */ /* 0x000fe20000000000 */
[----:B------:R-:W-:Y:S01]  /*0990*/  BSSY.RECONVERGENT B1, `(.L_x_19) ;  /* 0x0000013000017945 */ /* 0x000fe20003800200 */
[----:B---3--:R-:W-:-:S03]  /*09a0*/  FADD R8, R11, R8 ;  /* 0x000000080b087221 */ /* 0x008fc60000000000 */
[----:B------:R-:W-:-:S05]  /*09b0*/  I2FP.F32.S32 R0, R0 ;  /* 0x0000000000007245 */ /* 0x000fca0000201400 */
[----:B------:R-:W-:-:S04]  /*09c0*/  FADD R0, R0, 0.5 ;  /* 0x3f00000000007421 */ /* 0x000fc80000000000 */
[----:B------:R-:W-:-:S04]  /*09d0*/  FMUL R0, R0, UR4 ;  /* 0x0000000400007c20 */ /* 0x000fc80008400000 */
[----:B------:R-:W-:-:S05]  /*09e0*/  FFMA R2, R0, R0, 1 ;  /* 0x3f80000000027423 */ /* 0x000fca0000000000 */
[----:B------:R-:W-:-:S04]  /*09f0*/  IADD3 R0, PT, PT, R2, 0x1800000, RZ ;  /* 0x0180000002007810 */ /* 0x000fc80007ffe0ff */
[----:B------:R-:W-:-:S04]  /*0a00*/  LOP3.LUT R0, R0, 0x7f800000, RZ, 0xc0, !PT ;  /* 0x7f80000000007812 */ /* 0x000fc800078ec0ff */
[----:B------:R-:W-:-:S13]  /*0a10*/  ISETP.GT.U32.AND P0, PT, R0, 0x1ffffff, PT ;  /* 0x01ffffff0000780c */ /* 0x000fda0003f04070 */
[----:B------:R-:W-:Y:S05]  /*0a20*/  @P0 BRA `(.L_x_20) ;  /* 0x0000000000140947 */ /* 0x000fea0003800000 */
[----:B------:R-:W-:Y:S01]  /*0a30*/  IMAD.MOV.U32 R0, RZ, RZ, R2 ;  /* 0x000000ffff007224 */ /* 0x000fe200078e0002 */
[----:B------:R-:W-:-:S07]  /*0a40*/  MOV R14, 0xa60 ;  /* 0x00000a60000e7802 */ /* 0x000fce0000000f00 */
[----:B-12---:R-:W-:Y:S05]  /*0a50*/  CALL.REL.NOINC `($__internal_0_$__cuda_sm20_rcp_rn_f32_slowpath) ;  /* 0x00000004004c7944 */ /* 0x006fea0003c00000 */
[----:B------:R-:W-:Y:S01]  /*0a60*/  IMAD.MOV.U32 R11, RZ, RZ, R13 ;  /* 0x000000ffff0b7224 */ /* 0x000fe200078e000d */
[----:B------:R-:W-:Y:S06]  /*0a70*/  BRA `(.L_x_21) ;  /* 0x0000000000107947 */ /* 0x000fec0003800000 */
.L_x_20:
[----:B------:R-:W0:Y:S02]  /*0a80*/  MUFU.RCP R11, R2 ;  /* 0x00000002000b7308 */ /* 0x000e240000001000 */
[----:B0-----:R-:W-:-:S04]  /*0a90*/  FFMA R0, R2, R11, -1 ;  /* 0xbf80000002007423 */ /* 0x001fc8000000000b */
[----:B------:R-:W-:-:S04]  /*0aa0*/  FADD.FTZ R0, -R0, -RZ ;  /* 0x800000ff00007221 */ /* 0x000fc80000010100 */
[----:B------:R-:W-:-:S07]  /*0ab0*/  FFMA R11, R11, R0, R11 ;  /* 0x000000000b0b7223 */ /* 0x000fce000000000b */
.L_x_21:
[----:B------:R-:W-:Y:S05]  /*0ac0*/  BSYNC.RECONVERGENT B1 ;  /* 0x0000000000017941 */ /* 0x000fea0003800200 */
.L_x_19:
[----:B------:R-:W-:Y:S01]  /*0ad0*/  VIADD R0, R9, 0x2 ;  /* 0x0000000209007836 */ /* 0x000fe20000000000 */
[----:B------:R-:W-:Y:S01]  /*0ae0*/  BSSY.RECONVERGENT B1, `(.L_x_22) ;  /* 0x0000013000017945 */ /* 0x000fe20003800200 */
[----:B------:R-:W-:-:S03]  /*0af0*/  FADD R8, R8, R11 ;  /* 0x0000000b08087221 */ /* 0x000fc60000000000 */
        /* <DEDUP_REMOVED lines=13> */
.L_x_23:
[----:B------:R-:W0:Y:S02]  /*0bd0*/  MUFU.RCP R11, R2 ;  /* 0x00000002000b7308 */ /* 0x000e240000001000 */
[----:B0-----:R-:W-:-:S04]  /*0be0*/  FFMA R0, R2, R11, -1 ;  /* 0xbf80000002007423 */ /* 0x001fc8000000000b */
[----:B------:R-:W-:-:S04]  /*0bf0*/  FADD.FTZ R0, -R0, -RZ ;  /* 0x800000ff00007221 */ /* 0x000fc80000010100 */
[----:B------:R-:W-:-:S07]  /*0c00*/  FFMA R11, R11, R0, R11 ;  /* 0x000000000b0b7223 */ /* 0x000fce000000000b */
.L_x_24:
[----:B------:R-:W-:Y:S05]  /*0c10*/  BSYNC.RECONVERGENT B1 ;  /* 0x0000000000017941 */ /* 0x000fea0003800200 */
.L_x_22:
        /* <DEDUP_REMOVED lines=16> */
.L_x_26:
[----:B------:R-:W0:Y:S02]  /*0d20*/  MUFU.RCP R11, R2 ;  /* 0x00000002000b7308 */ /* 0x000e240000001000 */
[----:B0-----:R-:W-:-:S04]  /*0d30*/  FFMA R0, R2, R11, -1 ;  /* 0xbf80000002007423 */ /* 0x001fc8000000000b */
[----:B------:R-:W-:-:S04]  /*0d40*/  FADD.FTZ R0, -R0, -RZ ;  /* 0x800000ff00007221 */ /* 0x000fc80000010100 */
[----:B------:R-:W-:-:S07]  /*0d50*/  FFMA R11, R11, R0, R11 ;  /* 0x000000000b0b7223 */ /* 0x000fce000000000b */
.L_x_27:
[----:B------:R-:W-:Y:S05]  /*0d60*/  BSYNC.RECONVERGENT B1 ;  /* 0x0000000000017941 */ /* 0x000fea0003800200 */
.L_x_25:
[----:B------:R-:W-:Y:S02]  /*0d70*/  VIADD R9, R9, 0x4 ;  /* 0x0000000409097836 */ /* 0x000fe40000000000 */
[----:B------:R-:W-:-:S03]  /*0d80*/  FADD R8, R8, R11 ;  /* 0x0000000b08087221 */ /* 0x000fc60000000000 */
[----:B------:R-:W-:-:S13]  /*0d90*/  ISETP.GE.AND P0, PT, R9, R6, PT ;  /* 0x000000060900720c */ /* 0x000fda0003f06270 */
[----:B------:R-:W-:Y:S05]  /*0da0*/  @!P0 BRA `(.L_x_28) ;  /* 0xfffffff800a88947 */ /* 0x000fea000383ffff */
.L_x_15:
[----:B0-----:R-:W-:Y:S05]  /*0db0*/  BSYNC.RECONVERGENT B0 ;  /* 0x0000000000007941 */ /* 0x001fea0003800200 */
.L_x_8:
[----:B------:R-:W4:Y:S01]  /*0dc0*/  LDC R9, c[0x0][0x38c] ;  /* 0x0000e300ff097b82 */ /* 0x000f220000000800 */
[----:B------:R-:W-:Y:S02]  /*0dd0*/  ISETP.GE.U32.AND P0, PT, R5, 0x2, PT ;  /* 0x000000020500780c */ /* 0x000fe40003f06070 */
[----:B------:R-:W-:Y:S01]  /*0de0*/  ISETP.NE.AND P1, PT, R4, RZ, PT ;  /* 0x000000ff0400720c */ /* 0x000fe20003f25270 */
[----:B----4-:R-:W-:-:S04]  /*0df0*/  FMUL R9, R9, 4 ;  /* 0x4080000009097820 */ /* 0x010fc80000400000 */
[----:B--23--:R-:W-:-:S05]  /*0e00*/  FMUL R8, R9, R8 ;  /* 0x0000000809087220 */ /* 0x00cfca0000400000 */
[----:B------:R2:W-:Y:S01]  /*0e10*/  STS [R7], R8 ;  /* 0x0000000807007388 */ /* 0x0005e20000000800 */
[----:B------:R-:W-:Y:S06]  /*0e20*/  BAR.SYNC.DEFER_BLOCKING 0x0 ;  /* 0x0000000000007b1d */ /* 0x000fec0000010000 */
[----:B------:R-:W-:Y:S05]  /*0e30*/  @!P0 BRA `(.L_x_29) ;  /* 0x00000000002c8947 */ /* 0x000fea0003800000 */
.L_x_30:
[----:B------:R-:W-:-:S04]  /*0e40*/  SHF.R.U32.HI R6, RZ, 0x1, R5 ;  /* 0x00000001ff067819 */ /* 0x000fc80000011605 */
[----:B------:R-:W-:-:S13]  /*0e50*/  ISETP.GE.U32.AND P0, PT, R4, R6, PT ;  /* 0x000000060400720c */ /* 0x000fda0003f06070 */
[----:B0-----:R-:W-:Y:S01]  /*0e60*/  @!P0 LEA R0, R6, R7, 0x2 ;  /* 0x0000000706008211 */ /* 0x001fe200078e10ff */
[----:B------:R-:W-:Y:S05]  /*0e70*/  @!P0 LDS R9, [R7] ;  /* 0x0000000007098984 */ /* 0x000fea0000000800 */
[----:B------:R-:W0:Y:S02]  /*0e80*/  @!P0 LDS R0, [R0] ;  /* 0x0000000000008984 */ /* 0x000e240000000800 */
[----:B0-----:R-:W-:-:S05]  /*0e90*/  @!P0 FADD R2, R0, R9 ;  /* 0x0000000900028221 */ /* 0x001fca0000000000 */
[----:B------:R3:W-:Y:S01]  /*0ea0*/  @!P0 STS [R7], R2 ;  /* 0x0000000207008388 */ /* 0x0007e20000000800 */
[----:B------:R-:W-:Y:S01]  /*0eb0*/  BAR.SYNC.DEFER_BLOCKING 0x0 ;  /* 0x0000000000007b1d */ /* 0x000fe20000010000 */
[----:B------:R-:W-:Y:S01]  /*0ec0*/  ISETP.GT.U32.AND P0, PT, R5, 0x3, PT ;  /* 0x000000030500780c */ /* 0x000fe20003f04070 */
[----:B------:R-:W-:-:S12]  /*0ed0*/  IMAD.MOV.U32 R5, RZ, RZ, R6 ;  /* 0x000000ffff057224 */ /* 0x000fd800078e0006 */
[----:B---3--:R-:W-:Y:S05]  /*0ee0*/  @P0 BRA `(.L_x_30) ;  /* 0xfffffffc00d40947 */ /* 0x008fea000383ffff */
.L_x_29:
[----:B------:R-:W-:Y:S05]  /*0ef0*/  @P1 EXIT ;  /* 0x000000000000194d */ /* 0x000fea0003800000 */
[----:B------:R-:W3:Y:S01]  /*0f00*/  S2UR UR5, SR_CgaCtaId ;  /* 0x00000000000579c3 */ /* 0x000ee20000008800 */
[----:B------:R-:W-:-:S07]  /*0f10*/  UMOV UR4, 0x400 ;  /* 0x0000040000047882 */ /* 0x000fce0000000000 */
[----:B------:R-:W4:Y:S01]  /*0f20*/  LDC.64 R4, c[0x0][0x380] ;  /* 0x0000e000ff047b82 */ /* 0x000f220000000a00 */
[----:B---3--:R-:W-:Y:S01]  /*0f30*/  ULEA UR4, UR5, UR4, 0x18 ;  /* 0x0000000405047291 */ /* 0x008fe2000f8ec0ff */
[----:B----4-:R-:W-:-:S08]  /*0f40*/  IMAD.WIDE.U32 R2, R3, 0x4, R4 ;  /* 0x0000000403027825 */ /* 0x010fd000078e0004 */
[----:B-12---:R-:W1:Y:S02]  /*0f50*/  LDS R7, [UR4] ;  /* 0x00000004ff077984 */ /* 0x006e640008000800 */
[----:B------:R-:W1:Y:S02]  /*0f60*/  LDCU.64 UR4, c[0x0][0x358] ;  /* 0x00006b00ff0477ac */ /* 0x000e640008000a00 */
[----:B-1----:R-:W-:Y:S01]  /*0f70*/  STG.E desc[UR4][R2.64], R7 ;  /* 0x0000000702007986 */ /* 0x002fe2000c101904 */
[----:B------:R-:W-:Y:S05]  /*0f80*/  EXIT ;  /* 0x000000000000794d */ /* 0x000fea0003800000 */
        .weak           $__internal_0_$__cuda_sm20_rcp_rn_f32_slowpath
        .type           $__internal_0_$__cuda_sm20_rcp_rn_f32_slowpath,@function
        .size           $__internal_0_$__cuda_sm20_rcp_rn_f32_slowpath,(.L_x_36 - $__internal_0_$__cuda_sm20_rcp_rn_f32_slowpath)
$__internal_0_$__cuda_sm20_rcp_rn_f32_slowpath:
[----:B------:R-:W-:Y:S01]  /*0f90*/  IMAD.SHL.U32 R2, R0, 0x2, RZ ;  /* 0x0000000200027824 */ /* 0x000fe200078e00ff */
[----:B------:R-:W-:Y:S04]  /*0fa0*/  BSSY.RECONVERGENT B2, `(.L_x_31) ;  /* 0x0000030000027945 */ /* 0x000fe80003800200 */
[----:B------:R-:W-:-:S04]  /*0fb0*/  SHF.R.U32.HI R2, RZ, 0x18, R2 ;  /* 0x00000018ff027819 */ /* 0x000fc80000011602 */
[----:B------:R-:W-:-:S13]  /*0fc0*/  ISETP.NE.U32.AND P0, PT, R2, RZ, PT ;  /* 0x000000ff0200720c */ /* 0x000fda0003f05070 */
[----:B------:R-:W-:Y:S05]  /*0fd0*/  @P0 BRA `(.L_x_32) ;  /* 0x0000000000280947 */ /* 0x000fea0003800000 */
[----:B------:R-:W-:-:S05]  /*0fe0*/  IMAD.SHL.U32 R2, R0, 0x2, RZ ;  /* 0x0000000200027824 */ /* 0x000fca00078e00ff */
[----:B------:R-:W-:-:S13]  /*0ff0*/  ISETP.NE.AND P0, PT, R2, RZ, PT ;  /* 0x000000ff0200720c */ /* 0x000fda0003f05270 */
[----:B------:R-:W-:Y:S01]  /*1000*/  @P0 FFMA R15, R0, 1.84467440737095516160e+19, RZ ;  /* 0x5f800000000f0823 */ /* 0x000fe200000000ff */
[----:B------:R-:W-:Y:S08]  /*1010*/  @!P0 MUFU.RCP R13, R0 ;  /* 0x00000000000d8308 */ /* 0x000ff00000001000 */
[----:B------:R-:W0:Y:S02]  /*1020*/  @P0 MUFU.RCP R2, R15 ;  /* 0x0000000f00020308 */ /* 0x000e240000001000 */
[----:B0-----:R-:W-:-:S04]  /*1030*/  @P0 FFMA R16, R15, R2, -1 ;  /* 0xbf8000000f100423 */ /* 0x001fc80000000002 */
[----:B------:R-:W-:-:S04]  /*1040*/  @P0 FADD.FTZ R17, -R16, -RZ ;  /* 0x800000ff10110221 */ /* 0x000fc80000010100 */
[----:B------:R-:W-:-:S04]  /*1050*/  @P0 FFMA R2, R2, R17, R2 ;  /* 0x0000001102020223 */ /* 0x000fc80000000002 */
[----:B------:R-:W-:Y:S01]  /*1060*/  @P0 FFMA R13, R2, 1.84467440737095516160e+19, RZ ;  /* 0x5f800000020d0823 */ /* 0x000fe200000000ff */
[----:B------:R-:W-:Y:S06]  /*1070*/  BRA `(.L_x_33) ;  /* 0x0000000000887947 */ /* 0x000fec0003800000 */
.L_x_32:
[----:B------:R-:W-:-:S04]  /*1080*/  IADD3 R13, PT, PT, R2, -0xfd, RZ ;  /* 0xffffff03020d7810 */ /* 0x000fc80007ffe0ff */
[----:B------:R-:W-:-:S13]  /*1090*/  ISETP.GT.U32.AND P0, PT, R13, 0x1, PT ;  /* 0x000000010d00780c */ /* 0x000fda0003f04070 */
[----:B------:R-:W-:Y:S05]  /*10a0*/  @P0 BRA `(.L_x_34) ;  /* 0x0000000000780947 */ /* 0x000fea0003800000 */
[----:B------:R-:W-:Y:S01]  /*10b0*/  LOP3.LUT R15, R0, 0x7fffff, RZ, 0xc0, !PT ;  /* 0x007fffff000f7812 */ /* 0x000fe200078ec0ff */
[----:B------:R-:W-:-:S03]  /*10c0*/  IMAD.MOV.U32 R20, RZ, RZ, 0x3 ;  /* 0x00000003ff147424 */ /* 0x000fc600078e00ff */
[----:B------:R-:W-:Y:S02]  /*10d0*/  LOP3.LUT R15, R15, 0x3f800000, RZ, 0xfc, !PT ;  /* 0x3f8000000f0f7812 */ /* 0x000fe400078efcff */
[----:B------:R-:W-:Y:S02]  /*10e0*/  SHF.L.U32 R19, R20, R13, RZ ;  /* 0x0000000d14137219 */ /* 0x000fe400000006ff */
[----:B------:R-:W0:Y:S02]  /*10f0*/  MUFU.RCP R16, R15 ;  /* 0x0000000f00107308 */ /* 0x000e240000001000 */
[----:B0-----:R-:W-:-:S04]  /*1100*/  FFMA R17, R15, R16, -1 ;  /* 0xbf8000000f117423 */ /* 0x001fc80000000010 */
[----:B------:R-:W-:-:S04]  /*1110*/  FADD.FTZ R17, -R17, -RZ ;  /* 0x800000ff11117221 */ /* 0x000fc80000010100 */
[CCC-:B------:R-:W-:Y:S01]  /*1120*/  FFMA.RM R18, R16.reuse, R17.reuse, R16.reuse ;  /* 0x0000001110127223 */ /* 0x1c0fe20000004010 */
[----:B------:R-:W-:-:S04]  /*1130*/  FFMA.RP R17, R16, R17, R16 ;  /* 0x0000001110117223 */ /* 0x000fc80000008010 */
[C---:B------:R-:W-:Y:S02]  /*1140*/  LOP3.LUT R16, R18.reuse, 0x7fffff, RZ, 0xc0, !PT ;  /* 0x007fffff12107812 */ /* 0x040fe400078ec0ff */
[----:B------:R-:W-:Y:S02]  /*1150*/  FSETP.NEU.FTZ.AND P0, PT, R18, R17, PT ;  /* 0x000000111200720b */ /* 0x000fe40003f1d000 */
[----:B------:R-:W-:Y:S02]  /*1160*/  LOP3.LUT R16, R16, 0x800000, RZ, 0xfc, !PT ;  /* 0x0080000010107812 */ /* 0x000fe400078efcff */
[----:B------:R-:W-:Y:S02]  /*1170*/  SEL R17, RZ, 0xffffffff, !P0 ;  /* 0xffffffffff117807 */ /* 0x000fe40004000000 */
[----:B------:R-:W-:-:S03]  /*1180*/  LOP3.LUT R18, R19, R16, RZ, 0xc0, !PT ;  /* 0x0000001013127212 */ /* 0x000fc600078ec0ff */
[----:B------:R-:W-:Y:S01]  /*1190*/  IMAD.MOV R17, RZ, RZ, -R17 ;  /* 0x000000ffff117224 */ /* 0x000fe200078e0a11 */
[----:B------:R-:W-:-:S04]  /*11a0*/  SHF.R.U32.HI R18, RZ, R13, R18 ;  /* 0x0000000dff127219 */ /* 0x000fc80000011612 */
[----:B------:R-:W-:Y:S02]  /*11b0*/  LOP3.LUT P1, RZ, R17, R13, R16, 0xf8, !PT ;  /* 0x0000000d11ff7212 */ /* 0x000fe4000782f810 */
[C---:B------:R-:W-:Y:S02]  /*11c0*/  LOP3.LUT P0, RZ, R18.reuse, 0x1, RZ, 0xc0, !PT ;  /* 0x0000000112ff7812 */ /* 0x040fe4000780c0ff */
[----:B------:R-:W-:-:S04]  /*11d0*/  LOP3.LUT P2, RZ, R18, 0x2, RZ, 0xc0, !PT ;  /* 0x0000000212ff7812 */ /* 0x000fc8000784c0ff */
[----:B------:R-:W-:Y:S02]  /*11e0*/  PLOP3.LUT P0, PT, P0, P1, P2, 0xe0, 0x0 ;  /* 0x000000000000781c */ /* 0x000fe40000703c20 */
[----:B------:R-:W-:Y:S02]  /*11f0*/  LOP3.LUT P1, RZ, R0, 0x7fffff, RZ, 0xc0, !PT ;  /* 0x007fffff00ff7812 */ /* 0x000fe4000782c0ff */
[----:B------:R-:W-:-:S04]  /*1200*/  SEL R13, RZ, 0x1, !P0 ;  /* 0x00000001ff0d7807 */ /* 0x000fc80004000000 */
[----:B------:R-:W-:-:S04]  /*1210*/  IADD3 R13, PT, PT, -R13, RZ, RZ ;  /* 0x000000ff0d0d7210 */ /* 0x000fc80007ffe1ff */
[----:B------:R-:W-:Y:S01]  /*1220*/  ISETP.GE.AND P0, PT, R13, RZ, PT ;  /* 0x000000ff0d00720c */ /* 0x000fe20003f06270 */
[----:B------:R-:W-:-:S05]  /*1230*/  VIADD R13, R2, 0xffffff04 ;  /* 0xffffff04020d7836 */ /* 0x000fca0000000000 */
[----:B------:R-:W-:-:S07]  /*1240*/  SHF.R.U32.HI R13, RZ, R13, R16 ;  /* 0x0000000dff0d7219 */ /* 0x000fce0000011610 */
[----:B------:R-:W-:-:S05]  /*1250*/  @!P0 VIADD R13, R13, 0x1 ;  /* 0x000000010d0d8836 */ /* 0x000fca0000000000 */
[----:B------:R-:W-:-:S04]  /*1260*/  @!P1 SHF.L.U32 R13, R13, 0x1, RZ ;  /* 0x000000010d0d9819 */ /* 0x000fc800000006ff */
[----:B------:R-:W-:Y:S01]  /*1270*/  LOP3.LUT R13, R13, 0x80000000, R0, 0xf8, !PT ;  /* 0x800000000d0d7812 */ /* 0x000fe200078ef800 */
[----:B------:R-:W-:Y:S06]  /*1280*/  BRA `(.L_x_33) ;  /* 0x0000000000047947 */ /* 0x000fec0003800000 */
.L_x_34:
[----:B------:R0:W1:Y:S02]  /*1290*/  MUFU.RCP R13, R0 ;  /* 0x00000000000d7308 */ /* 0x0000640000001000 */
.L_x_33:
[----:B------:R-:W-:Y:S05]  /*12a0*/  BSYNC.RECONVERGENT B2 ;  /* 0x0000000000027941 */ /* 0x000fea0003800200 */
.L_x_31:
[----:B------:R-:W-:-:S04]  /*12b0*/  IMAD.MOV.U32 R15, RZ, RZ, 0x0 ;  /* 0x00000000ff0f7424 */ /* 0x000fc800078e00ff */
[----:B01----:R-:W-:Y:S05]  /*12c0*/  RET.REL.NODEC R14 `(_Z9integratePfifii) ;  /* 0xffffffec0e4c7950 */ /* 0x003fea0003c3ffff */
.L_x_35:
        /* <DEDUP_REMOVED lines=11> */
.L_x_36:


//--------------------- .nv.shared.reserved.0     --------------------------
	.section	.nv.shared.reserved.0,"aw",@nobits
	.weak		__nv_reservedSMEM_offset_0_alias
	.size		__nv_reservedSMEM_offset_0_alias, 0, 64
	.other		__nv_reservedSMEM_offset_0_alias,@"STO_CUDA_RESERVED_SHARED STV_DEFAULT"
__nv_reservedSMEM_offset_0_alias:
	.zero		0
	.zero		64


//--------------------- .nv.shared._Z9integratePfifii --------------------------
	.section	.nv.shared._Z9integratePfifii,"aw",@nobits
	.sectionflags	@""
	.align	4
.nv.shared._Z9integratePfifii:
	.zero		3072


//--------------------- .nv.constant0._Z9sumReducePfS_i --------------------------
	.section	.nv.constant0._Z9sumReducePfS_i,"a",@progbits
	.sectionflags	@""
	.align	4
.nv.constant0._Z9sumReducePfS_i:
	.zero		916


//--------------------- .nv.constant0._Z9integratePfifii --------------------------
	.section	.nv.constant0._Z9integratePfifii,"a",@progbits
	.sectionflags	@""
	.align	4
.nv.constant0._Z9integratePfifii:
	.zero		920


//--------------------- SYMBOLS --------------------------

	.type		.nv.reservedSmem.offset0,@object
	.size		.nv.reservedSmem.offset0,0x4
	.type		.nv.reservedSmem.cap,@object
	.size		.nv.reservedSmem.cap,0x4
